//
// Generated by NVIDIA NVVM Compiler
//
// Compiler Build ID: CL-36424714
// Cuda compilation tools, release 13.0, V13.0.88
// Based on NVVM 20.0.0
//

.version 9.0
.target sm_100
.address_size 64

	// .globl	_Z9ones_compPiS_ii

.visible .entry _Z9ones_compPiS_ii(
	.param .u64 .ptr .align 1 _Z9ones_compPiS_ii_param_0,
	.param .u64 .ptr .align 1 _Z9ones_compPiS_ii_param_1,
	.param .u32 _Z9ones_compPiS_ii_param_2,
	.param .u32 _Z9ones_compPiS_ii_param_3
)
{
	.reg .pred 	%p<13>;
	.reg .b32 	%r<36>;
	.reg .b64 	%rd<14>;

	ld.param.u64 	%rd5, [_Z9ones_compPiS_ii_param_0];
	ld.param.u64 	%rd6, [_Z9ones_compPiS_ii_param_1];
	ld.param.u32 	%r13, [_Z9ones_compPiS_ii_param_2];
	ld.param.u32 	%r15, [_Z9ones_compPiS_ii_param_3];
	cvta.to.global.u64 	%rd1, %rd6;
	cvta.to.global.u64 	%rd2, %rd5;
	mov.u32 	%r16, %ctaid.x;
	mov.u32 	%r17, %tid.x;
	setp.eq.s32 	%p1, %r16, 0;
	add.s32 	%r18, %r13, -1;
	setp.ge.s32 	%p2, %r16, %r18;
	setp.eq.s32 	%p3, %r17, 0;
	or.pred  	%p4, %p1, %p3;
	or.pred  	%p5, %p4, %p2;
	add.s32 	%r19, %r15, -1;
	setp.ge.s32 	%p6, %r17, %r19;
	or.pred  	%p7, %p5, %p6;
	@%p7 bra 	$L__BB0_9;
	mul.lo.s32 	%r22, %r15, %r16;
	add.s32 	%r3, %r22, %r15;
	mul.wide.s32 	%rd10, %r3, 4;
	add.s64 	%rd11, %rd2, %rd10;
	ld.global.u32 	%r33, [%rd11];
	setp.lt.s32 	%p8, %r33, 1;
	add.s32 	%r23, %r22, %r17;
	mul.wide.s32 	%rd12, %r23, 4;
	add.s64 	%rd3, %rd1, %rd12;
	@%p8 bra 	$L__BB0_4;
	add.s64 	%rd4, %rd1, %rd10;
$L__BB0_3:
	and.b32  	%r24, %r33, 1;
	ld.global.u32 	%r25, [%rd3];
	mul.lo.s32 	%r26, %r25, 10;
	or.b32  	%r27, %r26, %r24;
	st.global.u32 	[%rd4], %r27;
	shr.u32 	%r6, %r33, 1;
	setp.gt.u32 	%p9, %r33, 1;
	mov.u32 	%r33, %r6;
	@%p9 bra 	$L__BB0_3;
$L__BB0_4:
	ld.global.u32 	%r34, [%rd3];
	setp.lt.s32 	%p10, %r34, 1;
	@%p10 bra 	$L__BB0_8;
	mov.u32 	%r35, %r34;
$L__BB0_6:
	mul.hi.u32 	%r28, %r35, -858993459;
	shr.u32 	%r11, %r28, 3;
	mul.lo.s32 	%r29, %r11, 10;
	sub.s32 	%r30, %r35, %r29;
	setp.ne.s32 	%p11, %r30, 1;
	selp.u32 	%r31, 1, 0, %p11;
	mul.lo.s32 	%r32, %r34, 10;
	or.b32  	%r34, %r32, %r31;
	setp.lt.u32 	%p12, %r35, 10;
	mov.u32 	%r35, %r11;
	@%p12 bra 	$L__BB0_7;
	bra.uni 	$L__BB0_6;
$L__BB0_7:
	st.global.u32 	[%rd3], %r34;
$L__BB0_8:
	ret;
$L__BB0_9:
	mad.lo.s32 	%r20, %r15, %r16, %r17;
	mul.wide.s32 	%rd7, %r20, 4;
	add.s64 	%rd8, %rd2, %rd7;
	ld.global.u32 	%r21, [%rd8];
	add.s64 	%rd9, %rd1, %rd7;
	st.global.u32 	[%rd9], %r21;
	bra.uni 	$L__BB0_8;

}


// ===== COMPILED SASS (sm_100) =====

	.target	sm_100

	.elftype	@"ET_EXEC"


//--------------------- .note.nv.tkinfo           --------------------------
	.section	.note.nv.tkinfo,"",@"SHT_NOTE"
	.sectionflags	@"SHF_NOTE_NV_TKINFO"
	.tkinfo
        /*0018*/ 	.word	0x00000002
        /*0030*/ 	.string	""
        /*0030*/ 	.string	"ptxas"
        /*0030*/ 	.string	"Cuda compilation tools, release 13.0, V13.0.88"
        /*0030*/ 	.string	"Build cuda_13.0.r13.0/compiler.36424714_0"
        /*0030*/ 	.string	"-arch sm_100 -m 64 "



//--------------------- .note.nv.cuinfo           --------------------------
	.section	.note.nv.cuinfo,"",@"SHT_NOTE"
	.sectionflags	@"SHF_NOTE_NV_CUINFO"
        /*0018*/ 	.short	0x0002
        /*001a*/ 	.short	0x0064
        /*001c*/ 	.short	0x0082
	.zero		2


//--------------------- .nv.info                  --------------------------
	.section	.nv.info,"",@"SHT_CUDA_INFO"
	.align	4


	//----- nvinfo : EIATTR_REGCOUNT
	.align		4
        /*0000*/ 	.byte	0x04, 0x2f
        /*0002*/ 	.short	(.L_1 - .L_0)
	.align		4
.L_0:
        /*0004*/ 	.word	index@(_Z9ones_compPiS_ii)
        /*0008*/ 	.word	0x0000000e


	//----- nvinfo : EIATTR_FRAME_SIZE
	.align		4
.L_1:
        /*000c*/ 	.byte	0x04, 0x11
        /*000e*/ 	.short	(.L_3 - .L_2)
	.align		4
.L_2:
        /*0010*/ 	.word	index@(_Z9ones_compPiS_ii)
        /*0014*/ 	.word	0x00000000


	//----- nvinfo : EIATTR_MIN_STACK_SIZE
	.align		4
.L_3:
        /*0018*/ 	.byte	0x04, 0x12
        /*001a*/ 	.short	(.L_5 - .L_4)
	.align		4
.L_4:
        /*001c*/ 	.word	index@(_Z9ones_compPiS_ii)
        /*0020*/ 	.word	0x00000000
.L_5:


//--------------------- .nv.compat                --------------------------
	.section	.nv.compat,"",@"SHT_CUDA_COMPAT_INFO"
	.align	4
        /*0000*/ 	.byte	0x02, 0x09, 0x00, 0x00, 0x02, 0x02, 0x01, 0x00, 0x02, 0x05, 0x05, 0x00, 0x03, 0x07, 0x01, 0x01
        /*0010*/ 	.byte	0x02, 0x03, 0x00, 0x00, 0x02, 0x06, 0x01, 0x00, 0x04, 0x0b, 0x08, 0x00, 0x09, 0x00, 0x00, 0x00
        /*0020*/ 	.byte	0x00, 0x00, 0x00, 0x00


//--------------------- .nv.info._Z9ones_compPiS_ii --------------------------
	.section	.nv.info._Z9ones_compPiS_ii,"",@"SHT_CUDA_INFO"
	.sectionflags	@""
	.align	4


	//----- nvinfo : EIATTR_CUDA_API_VERSION
	.align		4
        /*0000*/ 	.byte	0x04, 0x37
        /*0002*/ 	.short	(.L_7 - .L_6)
.L_6:
        /*0004*/ 	.word	0x00000082


	//----- nvinfo : EIATTR_KPARAM_INFO
	.align		4
.L_7:
        /*0008*/ 	.byte	0x04, 0x17
        /*000a*/ 	.short	(.L_9 - .L_8)
.L_8:
        /*000c*/ 	.word	0x00000000
        /*0010*/ 	.short	0x0003
        /*0012*/ 	.short	0x0014
        /*0014*/ 	.byte	0x00, 0xf0, 0x11, 0x00


	//----- nvinfo : EIATTR_KPARAM_INFO
	.align		4
.L_9:
        /*0018*/ 	.byte	0x04, 0x17
        /*001a*/ 	.short	(.L_11 - .L_10)
.L_10:
        /*001c*/ 	.word	0x00000000
        /*0020*/ 	.short	0x0002
        /*0022*/ 	.short	0x0010
        /*0024*/ 	.byte	0x00, 0xf0, 0x11, 0x00


	//----- nvinfo : EIATTR_KPARAM_INFO
	.align		4
.L_11:
        /*0028*/ 	.byte	0x04, 0x17
        /*002a*/ 	.short	(.L_13 - .L_12)
.L_12:
        /*002c*/ 	.word	0x00000000
        /*0030*/ 	.short	0x0001
        /*0032*/ 	.short	0x0008
        /*0034*/ 	.byte	0x00, 0xf5, 0x21, 0x00


	//----- nvinfo : EIATTR_KPARAM_INFO
	.align		4
.L_13:
        /*0038*/ 	.byte	0x04, 0x17
        /*003a*/ 	.short	(.L_15 - .L_14)
.L_14:
        /*003c*/ 	.word	0x00000000
        /*0040*/ 	.short	0x0000
        /*0042*/ 	.short	0x0000
        /*0044*/ 	.byte	0x00, 0xf5, 0x21, 0x00


	//----- nvinfo : EIATTR_SPARSE_MMA_MASK
	.align		4
.L_15:
        /*0048*/ 	.byte	0x03, 0x50
        /*004a*/ 	.short	0x0000


	//----- nvinfo : EIATTR_MAXREG_COUNT
	.align		4
        /*004c*/ 	.byte	0x03, 0x1b
        /*004e*/ 	.short	0x00ff


	//----- nvinfo : EIATTR_MERCURY_ISA_VERSION
	.align		4
        /*0050*/ 	.byte	0x03, 0x5f
        /*0052*/ 	.short	0x0101


	//----- nvinfo : EIATTR_VRC_CTA_INIT_COUNT
	.align		4
        /*0054*/ 	.byte	0x02, 0x4a
	.zero		1
	.zero		1


	//----- nvinfo : EIATTR_EXIT_INSTR_OFFSETS
	.align		4
        /*0058*/ 	.byte	0x04, 0x1c
        /*005a*/ 	.short	(.L_17 - .L_16)


	//   ....[0]....
.L_16:
        /*005c*/ 	.word	0x000001f0


	//   ....[1]....
        /*0060*/ 	.word	0x000002d0


	//   ....[2]....
        /*0064*/ 	.word	0x00000350


	//----- nvinfo : EIATTR_CRS_STACK_SIZE
	.align		4
.L_17:
        /*0068*/ 	.byte	0x04, 0x1e
        /*006a*/ 	.short	(.L_19 - .L_18)
.L_18:
        /*006c*/ 	.word	0x00000000


	//----- nvinfo : EIATTR_CBANK_PARAM_SIZE
	.align		4
.L_19:
        /*0070*/ 	.byte	0x03, 0x19
        /*0072*/ 	.short	0x0018


	//----- nvinfo : EIATTR_PARAM_CBANK
	.align		4
        /*0074*/ 	.byte	0x04, 0x0a
        /*0076*/ 	.short	(.L_21 - .L_20)
	.align		4
.L_20:
        /*0078*/ 	.word	index@(.nv.constant0._Z9ones_compPiS_ii)
        /*007c*/ 	.short	0x0380
        /*007e*/ 	.short	0x0018


	//----- nvinfo : EIATTR_SW_WAR
	.align		4
.L_21:
        /*0080*/ 	.byte	0x04, 0x36
        /*0082*/ 	.short	(.L_23 - .L_22)
.L_22:
        /*0084*/ 	.word	0x00000008
.L_23:


//--------------------- .nv.callgraph             --------------------------
	.section	.nv.callgraph,"",@"SHT_CUDA_CALLGRAPH"
	.align	4
	.sectionentsize	8
	.align		4
        /*0000*/ 	.word	0x00000000
	.align		4
        /*0004*/ 	.word	0xffffffff
	.align		4
        /*0008*/ 	.word	0x00000000
	.align		4
        /*000c*/ 	.word	0xfffffffe
	.align		4
        /*0010*/ 	.word	0x00000000
	.align		4
        /*0014*/ 	.word	0xfffffffd
	.align		4
        /*0018*/ 	.word	0x00000000
	.align		4
        /*001c*/ 	.word	0xfffffffc


//--------------------- .text._Z9ones_compPiS_ii  --------------------------
	.section	.text._Z9ones_compPiS_ii,"ax",@progbits
	.align	128
        .global         _Z9ones_compPiS_ii
        .type           _Z9ones_compPiS_ii,@function
        .size           _Z9ones_compPiS_ii,(.L_x_6 - _Z9ones_compPiS_ii)
        .other          _Z9ones_compPiS_ii,@"STO_CUDA_ENTRY STV_DEFAULT"
_Z9ones_compPiS_ii:
.text._Z9ones_compPiS_ii:
[----:B------:R-:W-:Y:S01]  /*0000*/  LDC R1, c[0x0][0x37c] ;  /* 0x0000df00ff017b82 */ /* 0x000fe20000000800 */
[----:B------:R-:W0:Y:S07]  /*0010*/  S2R R8, SR_TID.X ;  /* 0x0000000000087919 */ /* 0x000e2e0000002100 */
[----:B------:R-:W1:Y:S01]  /*0020*/  LDC.64 R10, c[0x0][0x390] ;  /* 0x0000e400ff0a7b82 */ /* 0x000e620000000a00 */
[----:B------:R-:W2:Y:S07]  /*0030*/  LDCU.64 UR4, c[0x0][0x358] ;  /* 0x00006b00ff0477ac */ /* 0x000eae0008000a00 */
[----:B------:R-:W3:Y:S01]  /*0040*/  S2UR UR6, SR_CTAID.X ;  /* 0x00000000000679c3 */ /* 0x000ee20000002500 */
[----:B-1----:R-:W-:-:S02]  /*0050*/  VIADD R0, R10, 0xffffffff ;  /* 0xffffffff0a007836 */ /* 0x002fc40000000000 */
[----:B------:R-:W-:Y:S01]  /*0060*/  VIADD R2, R11, 0xffffffff ;  /* 0xffffffff0b027836 */ /* 0x000fe20000000000 */
[----:B0-----:R-:W-:-:S04]  /*0070*/  ISETP.NE.AND P0, PT, R8, RZ, PT ;  /* 0x000000ff0800720c */ /* 0x001fc80003f05270 */
[----:B---3--:R-:W-:-:S04]  /*0080*/  ISETP.EQ.OR P0, PT, RZ, UR6, !P0 ;  /* 0x00000006ff007c0c */ /* 0x008fc8000c702670 */
[----:B------:R-:W-:-:S04]  /*0090*/  ISETP.LE.OR P0, PT, R0, UR6, P0 ;  /* 0x0000000600007c0c */ /* 0x000fc80008703670 */
[----:B------:R-:W-:-:S13]  /*00a0*/  ISETP.GE.OR P0, PT, R8, R2, P0 ;  /* 0x000000020800720c */ /* 0x000fda0000706670 */
[----:B--2---:R-:W-:Y:S05]  /*00b0*/  @P0 BRA `(.L_x_0) ;  /* 0x0000000000880947 */ /* 0x004fea0003800000 */
[----:B------:R-:W0:Y:S01]  /*00c0*/  LDC.64 R4, c[0x0][0x380] ;  /* 0x0000e000ff047b82 */ /* 0x000e220000000a00 */
[----:B------:R-:W-:-:S07]  /*00d0*/  IMAD R9, R11, UR6, R11 ;  /* 0x000000060b097c24 */ /* 0x000fce000f8e020b */
[----:B------:R-:W1:Y:S01]  /*00e0*/  LDC.64 R6, c[0x0][0x388] ;  /* 0x0000e200ff067b82 */ /* 0x000e620000000a00 */
[----:B0-----:R-:W-:-:S05]  /*00f0*/  IMAD.WIDE R4, R9, 0x4, R4 ;  /* 0x0000000409047825 */ /* 0x001fca00078e0204 */
[----:B------:R-:W2:Y:S01]  /*0100*/  LDG.E R0, desc[UR4][R4.64] ;  /* 0x0000000404007981 */ /* 0x000ea2000c1e1900 */
[----:B------:R-:W-:-:S04]  /*0110*/  IMAD R3, R11, UR6, R8 ;  /* 0x000000060b037c24 */ /* 0x000fc8000f8e0208 */
[----:B-1----:R-:W-:Y:S01]  /*0120*/  IMAD.WIDE R2, R3, 0x4, R6 ;  /* 0x0000000403027825 */ /* 0x002fe200078e0206 */
[----:B--2---:R-:W-:-:S13]  /*0130*/  ISETP.GE.AND P0, PT, R0, 0x1, PT ;  /* 0x000000010000780c */ /* 0x004fda0003f06270 */
[----:B------:R-:W-:Y:S05]  /*0140*/  @!P0 BRA `(.L_x_1) ;  /* 0x0000000000208947 */ /* 0x000fea0003800000 */
[----:B------:R-:W-:-:S07]  /*0150*/  IMAD.WIDE R4, R9, 0x4, R6 ;  /* 0x0000000409047825 */ /* 0x000fce00078e0206 */
.L_x_2:
[----:B0-----:R-:W2:Y:S01]  /*0160*/  LDG.E R7, desc[UR4][R2.64] ;  /* 0x0000000402077981 */ /* 0x001ea2000c1e1900 */
[C---:B------:R-:W-:Y:S02]  /*0170*/  LOP3.LUT R6, R0.reuse, 0x1, RZ, 0xc0, !PT ;  /* 0x0000000100067812 */ /* 0x040fe400078ec0ff */
[----:B------:R-:W-:Y:S02]  /*0180*/  ISETP.GT.U32.AND P0, PT, R0, 0x1, PT ;  /* 0x000000010000780c */ /* 0x000fe40003f04070 */
[----:B------:R-:W-:Y:S01]  /*0190*/  SHF.R.U32.HI R0, RZ, 0x1, R0 ;  /* 0x00000001ff007819 */ /* 0x000fe20000011600 */
[----:B--2---:R-:W-:-:S05]  /*01a0*/  IMAD R7, R7, 0xa, R6 ;  /* 0x0000000a07077824 */ /* 0x004fca00078e0206 */
[----:B------:R0:W-:Y:S05]  /*01b0*/  STG.E desc[UR4][R4.64], R7 ;  /* 0x0000000704007986 */ /* 0x0001ea000c101904 */
[----:B------:R-:W-:Y:S05]  /*01c0*/  @P0 BRA `(.L_x_2) ;  /* 0xfffffffc00e40947 */ /* 0x000fea000383ffff */
.L_x_1:
[----:B------:R-:W2:Y:S02]  /*01d0*/  LDG.E R0, desc[UR4][R2.64] ;  /* 0x0000000402007981 */ /* 0x000ea4000c1e1900 */
[----:B--2---:R-:W-:-:S13]  /*01e0*/  ISETP.GE.AND P0, PT, R0, 0x1, PT ;  /* 0x000000010000780c */ /* 0x004fda0003f06270 */
[----:B------:R-:W-:Y:S05]  /*01f0*/  @!P0 EXIT ;  /* 0x000000000000894d */ /* 0x000fea0003800000 */
[----:B------:R-:W-:Y:S01]  /*0200*/  BSSY.RECONVERGENT B0, `(.L_x_3) ;  /* 0x000000b000007945 */ /* 0x000fe20003800200 */
[----:B0-----:R-:W-:-:S07]  /*0210*/  MOV R4, R0 ;  /* 0x0000000000047202 */ /* 0x001fce0000000f00 */
.L_x_4:
[C---:B------:R-:W-:Y:S01]  /*0220*/  IMAD.HI.U32 R5, R4.reuse, -0x33333333, RZ ;  /* 0xcccccccd04057827 */ /* 0x040fe200078e00ff */
[----:B------:R-:W-:-:S04]  /*0230*/  ISETP.GE.U32.AND P1, PT, R4, 0xa, PT ;  /* 0x0000000a0400780c */ /* 0x000fc80003f26070 */
[----:B------:R-:W-:-:S05]  /*0240*/  SHF.R.U32.HI R5, RZ, 0x3, R5 ;  /* 0x00000003ff057819 */ /* 0x000fca0000011605 */
[----:B------:R-:W-:Y:S01]  /*0250*/  IMAD R6, R5, -0xa, R4 ;  /* 0xfffffff605067824 */ /* 0x000fe200078e0204 */
[----:B------:R-:W-:-:S04]  /*0260*/  MOV R4, R5 ;  /* 0x0000000500047202 */ /* 0x000fc80000000f00 */
[----:B------:R-:W-:-:S04]  /*0270*/  ISETP.NE.AND P0, PT, R6, 0x1, PT ;  /* 0x000000010600780c */ /* 0x000fc80003f05270 */
[----:B------:R-:W-:-:S05]  /*0280*/  SEL R7, RZ, 0x1, !P0 ;  /* 0x00000001ff077807 */ /* 0x000fca0004000000 */
[----:B------:R-:W-:Y:S01]  /*0290*/  IMAD R0, R0, 0xa, R7 ;  /* 0x0000000a00007824 */ /* 0x000fe200078e0207 */
[----:B------:R-:W-:Y:S06]  /*02a0*/  @P1 BRA `(.L_x_4) ;  /* 0xfffffffc00dc1947 */ /* 0x000fec000383ffff */
[----:B------:R-:W-:Y:S05]  /*02b0*/  BSYNC.RECONVERGENT B0 ;  /* 0x0000000000007941 */ /* 0x000fea0003800200 */
.L_x_3:
[----:B------:R-:W-:Y:S01]  /*02c0*/  STG.E desc[UR4][R2.64], R0 ;  /* 0x0000000002007986 */ /* 0x000fe2000c101904 */
[----:B------:R-:W-:Y:S05]  /*02d0*/  EXIT ;  /* 0x000000000000794d */ /* 0x000fea0003800000 */
.L_x_0:
[----:B------:R-:W0:Y:S01]  /*02e0*/  LDC.64 R2, c[0x0][0x380] ;  /* 0x0000e000ff027b82 */ /* 0x000e220000000a00 */
[----:B------:R-:W-:-:S07]  /*02f0*/  IMAD R11, R11, UR6, R8 ;  /* 0x000000060b0b7c24 */ /* 0x000fce000f8e0208 */
[----:B------:R-:W1:Y:S01]  /*0300*/  LDC.64 R4, c[0x0][0x388] ;  /* 0x0000e200ff047b82 */ /* 0x000e620000000a00 */
[----:B0-----:R-:W-:-:S06]  /*0310*/  IMAD.WIDE R2, R11, 0x4, R2 ;  /* 0x000000040b027825 */ /* 0x001fcc00078e0202 */
[----:B------:R-:W2:Y:S01]  /*0320*/  LDG.E R3, desc[UR4][R2.64] ;  /* 0x0000000402037981 */ /* 0x000ea2000c1e1900 */
[----:B-1----:R-:W-:-:S05]  /*0330*/  IMAD.WIDE R4, R11, 0x4, R4 ;  /* 0x000000040b047825 */ /* 0x002fca00078e0204 */
[----:B--2---:R-:W-:Y:S01]  /*0340*/  STG.E desc[UR4][R4.64], R3 ;  /* 0x0000000304007986 */ /* 0x004fe2000c101904 */
[----:B------:R-:W-:Y:S05]  /*0350*/  EXIT ;  /* 0x000000000000794d */ /* 0x000fea0003800000 */
.L_x_5:
[----:B------:R-:W-:-:S00]  /*0360*/  BRA `(.L_x_5) ;  /* 0xfffffffc00fc7947 */ /* 0x000fc0000383ffff */
[----:B------:R-:W-:-:S00]  /*0370*/  NOP ;  /* 0x0000000000007918 */ /* 0x000fc00000000000 */
        /* <DEDUP_REMOVED lines=8> */
.L_x_6:


//--------------------- .nv.shared.reserved.0     --------------------------
	.section	.nv.shared.reserved.0,"aw",@nobits
	.weak		__nv_reservedSMEM_offset_0_alias
	.size		__nv_reservedSMEM_offset_0_alias, 0, 64
	.other		__nv_reservedSMEM_offset_0_alias,@"STO_CUDA_RESERVED_SHARED STV_DEFAULT"
__nv_reservedSMEM_offset_0_alias:
	.zero		0
	.zero		64


//--------------------- .nv.constant0._Z9ones_compPiS_ii --------------------------
	.section	.nv.constant0._Z9ones_compPiS_ii,"a",@progbits
	.sectionflags	@""
	.align	4
.nv.constant0._Z9ones_compPiS_ii:
	.zero		920


//--------------------- SYMBOLS --------------------------

	.type		.nv.reservedSmem.offset0,@object
	.size		.nv.reservedSmem.offset0,0x4
